	.headerflags	@"EF_CUDA_TEXMODE_UNIFIED EF_CUDA_64BIT_ADDRESS EF_CUDA_ACCELERATORS EF_CUDA_SM90 EF_CUDA_VIRTUAL_SM(EF_CUDA_SM90)"
	.elftype	@"ET_EXEC"


//--------------------- .nv.info                  --------------------------
	.section	.nv.info,"",@"SHT_CUDA_INFO"
	.align	4


	//----- nvinfo : EIATTR_REGCOUNT
	.align		4
        /*0000*/ 	.byte	0x04, 0x2f
        /*0002*/ 	.short	(.L_3 - .L_2)
	.align		4
.L_2:
        /*0004*/ 	.word	index@(triton_poi_fused__native_batch_norm_legit_no_training_4)
        /*0008*/ 	.word	0x0000001e


	//----- nvinfo : EIATTR_MIN_STACK_SIZE
	.align		4
.L_3:
        /*000c*/ 	.byte	0x04, 0x12
        /*000e*/ 	.short	(.L_5 - .L_4)
	.align		4
.L_4:
        /*0010*/ 	.word	index@(triton_poi_fused__native_batch_norm_legit_no_training_4)
        /*0014*/ 	.word	0x00000000


	//----- nvinfo : EIATTR_FRAME_SIZE
	.align		4
.L_5:
        /*0018*/ 	.byte	0x04, 0x11
        /*001a*/ 	.short	(.L_7 - .L_6)
	.align		4
.L_6:
        /*001c*/ 	.word	index@(triton_poi_fused__native_batch_norm_legit_no_training_4)
        /*0020*/ 	.word	0x00000000


	//----- nvinfo : EIATTR_MIN_STACK_SIZE
	.align		4
.L_7:
        /*0024*/ 	.byte	0x04, 0x12
        /*0026*/ 	.short	(.L_9 - .L_8)
	.align		4
.L_8:
        /*0028*/ 	.word	index@(triton_poi_fused__native_batch_norm_legit_no_training_4)
        /*002c*/ 	.word	0x00000000
.L_9:


//--------------------- .nv.info.triton_poi_fused__native_batch_norm_legit_no_training_4 --------------------------
	.section	.nv.info.triton_poi_fused__native_batch_norm_legit_no_training_4,"",@"SHT_CUDA_INFO"
	.sectionflags	@""
	.align	4


	//----- nvinfo : EIATTR_CUDA_API_VERSION
	.align		4
        /*0000*/ 	.byte	0x04, 0x37
        /*0002*/ 	.short	(.L_11 - .L_10)
.L_10:
        /*0004*/ 	.word	0x0000007c


	//----- nvinfo : EIATTR_KPARAM_INFO
	.align		4
.L_11:
        /*0008*/ 	.byte	0x04, 0x17
        /*000a*/ 	.short	(.L_13 - .L_12)
.L_12:
        /*000c*/ 	.word	0x00000000
        /*0010*/ 	.short	0x0006
        /*0012*/ 	.short	0x0030
        /*0014*/ 	.byte	0x00, 0xf0, 0x11, 0x00


	//----- nvinfo : EIATTR_KPARAM_INFO
	.align		4
.L_13:
        /*0018*/ 	.byte	0x04, 0x17
        /*001a*/ 	.short	(.L_15 - .L_14)
.L_14:
        /*001c*/ 	.word	0x00000000
        /*0020*/ 	.short	0x0005
        /*0022*/ 	.short	0x0028
        /*0024*/ 	.byte	0x00, 0xf4, 0x21, 0x00


	//----- nvinfo : EIATTR_KPARAM_INFO
	.align		4
.L_15:
        /*0028*/ 	.byte	0x04, 0x17
        /*002a*/ 	.short	(.L_17 - .L_16)
.L_16:
        /*002c*/ 	.word	0x00000000
        /*0030*/ 	.short	0x0004
        /*0032*/ 	.short	0x0020
        /*0034*/ 	.byte	0x00, 0xf4, 0x21, 0x00


	//----- nvinfo : EIATTR_KPARAM_INFO
	.align		4
.L_17:
        /*0038*/ 	.byte	0x04, 0x17
        /*003a*/ 	.short	(.L_19 - .L_18)
.L_18:
        /*003c*/ 	.word	0x00000000
        /*0040*/ 	.short	0x0003
        /*0042*/ 	.short	0x0018
        /*0044*/ 	.byte	0x00, 0xf4, 0x21, 0x00


	//----- nvinfo : EIATTR_KPARAM_INFO
	.align		4
.L_19:
        /*0048*/ 	.byte	0x04, 0x17
        /*004a*/ 	.short	(.L_21 - .L_20)
.L_20:
        /*004c*/ 	.word	0x00000000
        /*0050*/ 	.short	0x0002
        /*0052*/ 	.short	0x0010
        /*0054*/ 	.byte	0x00, 0xf4, 0x21, 0x00


	//----- nvinfo : EIATTR_KPARAM_INFO
	.align		4
.L_21:
        /*0058*/ 	.byte	0x04, 0x17
        /*005a*/ 	.short	(.L_23 - .L_22)
.L_22:
        /*005c*/ 	.word	0x00000000
        /*0060*/ 	.short	0x0001
        /*0062*/ 	.short	0x0008
        /*0064*/ 	.byte	0x00, 0xf4, 0x21, 0x00


	//----- nvinfo : EIATTR_KPARAM_INFO
	.align		4
.L_23:
        /*0068*/ 	.byte	0x04, 0x17
        /*006a*/ 	.short	(.L_25 - .L_24)
.L_24:
        /*006c*/ 	.word	0x00000000
        /*0070*/ 	.short	0x0000
        /*0072*/ 	.short	0x0000
        /*0074*/ 	.byte	0x00, 0xf4, 0x21, 0x00


	//----- nvinfo : EIATTR_SPARSE_MMA_MASK
	.align		4
.L_25:
        /*0078*/ 	.byte	0x03, 0x50
        /*007a*/ 	.short	0x0000


	//----- nvinfo : EIATTR_MAXREG_COUNT
	.align		4
        /*007c*/ 	.byte	0x03, 0x1b
        /*007e*/ 	.short	0x00ff


	//----- nvinfo : EIATTR_EXIT_INSTR_OFFSETS
	.align		4
        /*0080*/ 	.byte	0x04, 0x1c
        /*0082*/ 	.short	(.L_27 - .L_26)


	//   ....[0]....
.L_26:
        /*0084*/ 	.word	0x00000530


	//----- nvinfo : EIATTR_REQNTID
	.align		4
.L_27:
        /*0088*/ 	.byte	0x04, 0x10
        /*008a*/ 	.short	(.L_29 - .L_28)
.L_28:
        /*008c*/ 	.word	0x00000080
        /*0090*/ 	.word	0x00000001
        /*0094*/ 	.word	0x00000001


	//----- nvinfo : EIATTR_CBANK_PARAM_SIZE
	.align		4
.L_29:
        /*0098*/ 	.byte	0x03, 0x19
        /*009a*/ 	.short	0x0034


	//----- nvinfo : EIATTR_PARAM_CBANK
	.align		4
        /*009c*/ 	.byte	0x04, 0x0a
        /*009e*/ 	.short	(.L_31 - .L_30)
	.align		4
.L_30:
        /*00a0*/ 	.word	index@(.nv.constant0.triton_poi_fused__native_batch_norm_legit_no_training_4)
        /*00a4*/ 	.short	0x0210
        /*00a6*/ 	.short	0x0034


	//----- nvinfo : EIATTR_SW_WAR
	.align		4
.L_31:
        /*00a8*/ 	.byte	0x04, 0x36
        /*00aa*/ 	.short	(.L_33 - .L_32)
.L_32:
        /*00ac*/ 	.word	0x00000008
.L_33:


//--------------------- .nv.callgraph             --------------------------
	.section	.nv.callgraph,"",@"SHT_CUDA_CALLGRAPH"
	.align	4
	.sectionentsize	8
	.align		4
        /*0000*/ 	.word	0x00000000
	.align		4
        /*0004*/ 	.word	0xffffffff
	.align		4
        /*0008*/ 	.word	0x00000000
	.align		4
        /*000c*/ 	.word	0xfffffffe
	.align		4
        /*0010*/ 	.word	0x00000000
	.align		4
        /*0014*/ 	.word	0xfffffffd
	.align		4
        /*0018*/ 	.word	0x00000000
	.align		4
        /*001c*/ 	.word	0xfffffffc


//--------------------- .nv.constant4             --------------------------
	.section	.nv.constant4,"a",@progbits
	.align	8
	.align		8
.nv.constant4:
        /*0000*/ 	.dword	_$_str
	.align		8
        /*0008*/ 	.dword	_$_str_$_2


//--------------------- .text.triton_poi_fused__native_batch_norm_legit_no_training_4 --------------------------
	.section	.text.triton_poi_fused__native_batch_norm_legit_no_training_4,"ax",@progbits
	.align	128
        .global         triton_poi_fused__native_batch_norm_legit_no_training_4
        .type           triton_poi_fused__native_batch_norm_legit_no_training_4,@function
        .size           triton_poi_fused__native_batch_norm_legit_no_training_4,(.L_x_1 - triton_poi_fused__native_batch_norm_legit_no_training_4)
        .other          triton_poi_fused__native_batch_norm_legit_no_training_4,@"STO_CUDA_ENTRY STV_DEFAULT"
triton_poi_fused__native_batch_norm_legit_no_training_4:
.text.triton_poi_fused__native_batch_norm_legit_no_training_4:
[----:B------:R-:W-:Y:S01]  /*0000*/  LDC R1, c[0x0][0x28] ;  /* 0x00000a00ff017b82 */ /* 0x000fe20000000800 */
[----:B------:R-:W1:Y:S07]  /*0010*/  S2R R0, SR_TID.X ;  /* 0x0000000000007919 */ /* 0x000e6e0000002100 */
[----:B------:R-:W2:Y:S01]  /*0020*/  LDC.64 R20, c[0x0][0x220] ;  /* 0x00008800ff147b82 */ /* 0x000ea20000000a00 */
[----:B------:R-:W-:Y:S01]  /*0030*/  ULDC.64 UR4, c[0x0][0x208] ;  /* 0x0000820000047ab9 */ /* 0x000fe20000000a00 */
[----:B------:R-:W3:Y:S06]  /*0040*/  S2R R5, SR_CTAID.X ;  /* 0x0000000000057919 */ /* 0x000eec0000002500 */
[----:B------:R-:W4:Y:S08]  /*0050*/  LDC.64 R12, c[0x0][0x210] ;  /* 0x00008400ff0c7b82 */ /* 0x000f300000000a00 */
[----:B------:R-:W5:Y:S08]  /*0060*/  LDC.64 R16, c[0x0][0x218] ;  /* 0x00008600ff107b82 */ /* 0x000f700000000a00 */
[----:B------:R-:W5:Y:S01]  /*0070*/  LDC.64 R8, c[0x0][0x228] ;  /* 0x00008a00ff087b82 */ /* 0x000f620000000a00 */
[----:B-1----:R-:W-:-:S02]  /*0080*/  SHF.L.U32 R0, R0, 0x2, RZ ;  /* 0x0000000200007819 */ /* 0x002fc400000006ff */
[----:B---3--:R-:W-:Y:S02]  /*0090*/  SHF.R.S32.HI R3, RZ, 0x16, R5 ;  /* 0x00000016ff037819 */ /* 0x008fe40000011405 */
[----:B------:R-:W-:Y:S02]  /*00a0*/  LOP3.LUT R0, R0, 0x1fc, RZ, 0xc0, !PT ;  /* 0x000001fc00007812 */ /* 0x000fe400078ec0ff */
[----:B------:R-:W-:Y:S02]  /*00b0*/  SGXT R3, R3, 0x1 ;  /* 0x000000010303781a */ /* 0x000fe40000000200 */
[----:B------:R-:W-:Y:S02]  /*00c0*/  LEA R0, R5, R0, 0x9 ;  /* 0x0000000005007211 */ /* 0x000fe400078e48ff */
[----:B------:R-:W1:Y:S02]  /*00d0*/  LDC.64 R4, c[0x0][0x230] ;  /* 0x00008c00ff047b82 */ /* 0x000e640000000a00 */
[----:B------:R-:W-:-:S04]  /*00e0*/  LEA.HI R3, R3, R0, RZ, 0x6 ;  /* 0x0000000003037211 */ /* 0x000fc800078f30ff */
[----:B------:R-:W-:-:S04]  /*00f0*/  LOP3.LUT R3, R3, 0xffffffc0, RZ, 0xc0, !PT ;  /* 0xffffffc003037812 */ /* 0x000fc800078ec0ff */
[----:B------:R-:W-:-:S05]  /*0100*/  IADD3 R2, R0, -R3, RZ ;  /* 0x8000000300027210 */ /* 0x000fca0007ffe0ff */
[----:B--2---:R-:W-:-:S06]  /*0110*/  IMAD.WIDE R20, R2, 0x4, R20 ;  /* 0x0000000402147825 */ /* 0x004fcc00078e0214 */
[----:B------:R-:W2:Y:S01]  /*0120*/  LDG.E.EL.128 R20, desc[UR4][R20.64] ;  /* 0x0000000414147981 */ /* 0x000ea2000c2e1d00 */
[----:B----4-:R-:W-:-:S04]  /*0130*/  IMAD.WIDE R12, R0, 0x4, R12 ;  /* 0x00000004000c7825 */ /* 0x010fc800078e020c */
[C---:B-----5:R-:W-:Y:S02]  /*0140*/  IMAD.WIDE R16, R2.reuse, 0x4, R16 ;  /* 0x0000000402107825 */ /* 0x060fe400078e0210 */
[----:B------:R-:W3:Y:S04]  /*0150*/  LDG.E.128 R12, desc[UR4][R12.64] ;  /* 0x000000040c0c7981 */ /* 0x000ee8000c1e1d00 */
[----:B------:R-:W3:Y:S01]  /*0160*/  LDG.E.EL.128 R16, desc[UR4][R16.64] ;  /* 0x0000000410107981 */ /* 0x000ee2000c2e1d00 */
[----:B0-----:R-:W-:-:S04]  /*0170*/  IMAD.WIDE R8, R2, 0x4, R8 ;  /* 0x0000000402087825 */ /* 0x001fc800078e0208 */
[----:B-1----:R-:W-:Y:S02]  /*0180*/  IMAD.WIDE R4, R2, 0x4, R4 ;  /* 0x0000000402047825 */ /* 0x002fe400078e0204 */
[----:B------:R-:W4:Y:S01]  /*0190*/  LDG.E.EL.128 R8, desc[UR4][R8.64] ;  /* 0x0000000408087981 */ /* 0x000f22000c2e1d00 */
[----:B------:R-:W0:Y:S03]  /*01a0*/  LDC.64 R2, c[0x0][0x238] ;  /* 0x00008e00ff027b82 */ /* 0x000e260000000a00 */
[----:B------:R-:W4:Y:S01]  /*01b0*/  LDG.E.EL.128 R4, desc[UR4][R4.64] ;  /* 0x0000000404047981 */ /* 0x000f22000c2e1d00 */
[----:B0-----:R-:W-:-:S04]  /*01c0*/  IMAD.WIDE R2, R0, 0x4, R2 ;  /* 0x0000000400027825 */ /* 0x001fc800078e0202 */
[----:B--2---:R-:W-:Y:S01]  /*01d0*/  FADD R20, R20, 9.9999997473787516356e-06 ;  /* 0x3727c5ac14147421 */ /* 0x004fe20000000000 */
[----:B------:R-:W-:Y:S01]  /*01e0*/  FADD R22, R22, 9.9999997473787516356e-06 ;  /* 0x3727c5ac16167421 */ /* 0x000fe20000000000 */
[----:B------:R-:W-:Y:S01]  /*01f0*/  FADD R23, R23, 9.9999997473787516356e-06 ;  /* 0x3727c5ac17177421 */ /* 0x000fe20000000000 */
[----:B------:R-:W-:Y:S01]  /*0200*/  FADD R21, R21, 9.9999997473787516356e-06 ;  /* 0x3727c5ac15157421 */ /* 0x000fe20000000000 */
[----:B------:R0:W1:Y:S01]  /*0210*/  MUFU.SQRT R26, R20 ;  /* 0x00000014001a7308 */ /* 0x0000620000002000 */
[----:B---3--:R-:W-:-:S07]  /*0220*/  FADD R14, R14, -R18 ;  /* 0x800000120e0e7221 */ /* 0x008fce0000000000 */
[----:B------:R-:W2:Y:S01]  /*0230*/  MUFU.SQRT R24, R22 ;  /* 0x0000001600187308 */ /* 0x000ea20000002000 */
[----:B0-----:R-:W-:Y:S01]  /*0240*/  HFMA2.MMA R20, -RZ, RZ, 1.625, 0 ;  /* 0x3e800000ff147435 */ /* 0x001fe200000001ff */
[----:B------:R-:W-:Y:S01]  /*0250*/  FADD R13, R13, -R17 ;  /* 0x800000110d0d7221 */ /* 0x000fe20000000000 */
[----:B------:R-:W-:Y:S01]  /*0260*/  FADD R15, R15, -R19 ;  /* 0x800000130f0f7221 */ /* 0x000fe20000000000 */
[----:B------:R-:W-:Y:S01]  /*0270*/  FADD R12, R12, -R16 ;  /* 0x800000100c0c7221 */ /* 0x000fe20000000000 */
[----:B-1----:R-:W-:-:S03]  /*0280*/  FSETP.GT.AND P6, PT, R26, 8.50705917302346158658e+37, PT ;  /* 0x7e8000001a00780b */ /* 0x002fc60003fc4000 */
[----:B------:R-:W0:Y:S01]  /*0290*/  MUFU.SQRT R25, R23 ;  /* 0x0000001700197308 */ /* 0x000e220000002000 */
[----:B------:R-:W-:Y:S02]  /*02a0*/  FSETP.GEU.AND P2, PT, R26, 1.175494350822287508e-38, PT ;  /* 0x008000001a00780b */ /* 0x000fe40003f4e000 */
[----:B--2---:R-:W-:-:S05]  /*02b0*/  FSETP.GT.AND P4, PT, R24, 8.50705917302346158658e+37, PT ;  /* 0x7e8000001800780b */ /* 0x004fca0003f84000 */
[----:B------:R1:W2:Y:S01]  /*02c0*/  MUFU.SQRT R27, R21 ;  /* 0x00000015001b7308 */ /* 0x0002a20000002000 */
[----:B------:R-:W-:Y:S02]  /*02d0*/  FSETP.GEU.AND P0, PT, R24, 1.175494350822287508e-38, PT ;  /* 0x008000001800780b */ /* 0x000fe40003f0e000 */
[----:B------:R-:W-:Y:S01]  /*02e0*/  FSEL R17, R20, 1, P4 ;  /* 0x3f80000014117808 */ /* 0x000fe20002000000 */
[----:B------:R-:W-:Y:S01]  /*02f0*/  @P6 FMUL R26, R26, 0.25 ;  /* 0x3e8000001a1a6820 */ /* 0x000fe20000400000 */
[----:B0-----:R-:W-:-:S03]  /*0300*/  FSETP.GT.AND P3, PT, R25, 8.50705917302346158658e+37, PT ;  /* 0x7e8000001900780b */ /* 0x001fc60003f64000 */
[----:B------:R-:W-:Y:S01]  /*0310*/  @!P2 FMUL R26, R26, 16777216 ;  /* 0x4b8000001a1aa820 */ /* 0x000fe20000400000 */
[----:B-1----:R-:W-:Y:S02]  /*0320*/  FSEL R21, R20, 1, P6 ;  /* 0x3f80000014157808 */ /* 0x002fe40003000000 */
[----:B------:R-:W-:Y:S01]  /*0330*/  FSETP.GEU.AND P6, PT, R25, 1.175494350822287508e-38, PT ;  /* 0x008000001900780b */ /* 0x000fe20003fce000 */
[----:B------:R-:W-:Y:S01]  /*0340*/  @P4 FMUL R24, R24, 0.25 ;  /* 0x3e80000018184820 */ /* 0x000fe20000400000 */
[----:B------:R-:W0:Y:S01]  /*0350*/  MUFU.RCP R22, R26 ;  /* 0x0000001a00167308 */ /* 0x000e220000001000 */
[----:B------:R-:W-:Y:S01]  /*0360*/  @!P2 FMUL R21, R21, 16777216 ;  /* 0x4b8000001515a820 */ /* 0x000fe20000400000 */
[C---:B--2---:R-:W-:Y:S01]  /*0370*/  FSETP.GT.AND P5, PT, R27.reuse, 8.50705917302346158658e+37, PT ;  /* 0x7e8000001b00780b */ /* 0x044fe20003fa4000 */
[----:B------:R-:W-:Y:S01]  /*0380*/  @!P0 FMUL R24, R24, 16777216 ;  /* 0x4b80000018188820 */ /* 0x000fe20000400000 */
[----:B------:R-:W-:Y:S01]  /*0390*/  FSETP.GEU.AND P1, PT, R27, 1.175494350822287508e-38, PT ;  /* 0x008000001b00780b */ /* 0x000fe20003f2e000 */
[----:B------:R-:W-:Y:S01]  /*03a0*/  @!P0 FMUL R17, R17, 16777216 ;  /* 0x4b80000011118820 */ /* 0x000fe20000400000 */
[C---:B------:R-:W-:Y:S01]  /*03b0*/  FSEL R18, R20.reuse, 1, P5 ;  /* 0x3f80000014127808 */ /* 0x040fe20002800000 */
[----:B------:R-:W-:Y:S01]  /*03c0*/  @P3 FMUL R25, R25, 0.25 ;  /* 0x3e80000019193820 */ /* 0x000fe20000400000 */
[----:B------:R-:W-:Y:S01]  /*03d0*/  FSEL R20, R20, 1, P3 ;  /* 0x3f80000014147808 */ /* 0x000fe20001800000 */
[----:B------:R-:W1:Y:S02]  /*03e0*/  MUFU.RCP R24, R24 ;  /* 0x0000001800187308 */ /* 0x000e640000001000 */
[----:B------:R-:W-:-:S02]  /*03f0*/  @!P6 FMUL R25, R25, 16777216 ;  /* 0x4b8000001919e820 */ /* 0x000fc40000400000 */
[----:B------:R-:W-:Y:S02]  /*0400*/  @!P6 FMUL R20, R20, 16777216 ;  /* 0x4b8000001414e820 */ /* 0x000fe40000400000 */
[----:B------:R-:W-:Y:S01]  /*0410*/  @P5 FMUL R27, R27, 0.25 ;  /* 0x3e8000001b1b5820 */ /* 0x000fe20000400000 */
[----:B0-----:R-:W-:Y:S01]  /*0420*/  FMUL R21, R22, R21 ;  /* 0x0000001516157220 */ /* 0x001fe20000400000 */
[----:B------:R-:W0:Y:S01]  /*0430*/  MUFU.RCP R25, R25 ;  /* 0x0000001900197308 */ /* 0x000e220000001000 */
[----:B------:R-:W-:Y:S01]  /*0440*/  @!P1 FMUL R18, R18, 16777216 ;  /* 0x4b80000012129820 */ /* 0x000fe20000400000 */
[----:B------:R-:W-:Y:S01]  /*0450*/  @!P1 FMUL R27, R27, 16777216 ;  /* 0x4b8000001b1b9820 */ /* 0x000fe20000400000 */
[----:B------:R-:W-:Y:S01]  /*0460*/  FMUL R21, R12, R21 ;  /* 0x000000150c157220 */ /* 0x000fe20000400000 */
[----:B-1----:R-:W-:-:S04]  /*0470*/  FMUL R17, R24, R17 ;  /* 0x0000001118117220 */ /* 0x002fc80000400000 */
[----:B------:R-:W1:Y:S01]  /*0480*/  MUFU.RCP R23, R27 ;  /* 0x0000001b00177308 */ /* 0x000e620000001000 */
[----:B----4-:R-:W-:Y:S01]  /*0490*/  FFMA R4, R8, R21, R4 ;  /* 0x0000001508047223 */ /* 0x010fe20000000004 */
[----:B------:R-:W-:Y:S01]  /*04a0*/  FMUL R17, R14, R17 ;  /* 0x000000110e117220 */ /* 0x000fe20000400000 */
[----:B0-----:R-:W-:-:S03]  /*04b0*/  FMUL R20, R25, R20 ;  /* 0x0000001419147220 */ /* 0x001fc60000400000 */
[----:B------:R-:W-:Y:S01]  /*04c0*/  FFMA R6, R10, R17, R6 ;  /* 0x000000110a067223 */ /* 0x000fe20000000006 */
[----:B------:R-:W-:Y:S01]  /*04d0*/  FMUL R20, R15, R20 ;  /* 0x000000140f147220 */ /* 0x000fe20000400000 */
[----:B-1----:R-:W-:-:S03]  /*04e0*/  FMUL R18, R23, R18 ;  /* 0x0000001217127220 */ /* 0x002fc60000400000 */
[----:B------:R-:W-:Y:S01]  /*04f0*/  FFMA R7, R11, R20, R7 ;  /* 0x000000140b077223 */ /* 0x000fe20000000007 */
[----:B------:R-:W-:-:S04]  /*0500*/  FMUL R18, R13, R18 ;  /* 0x000000120d127220 */ /* 0x000fc80000400000 */
[----:B------:R-:W-:-:S05]  /*0510*/  FFMA R5, R9, R18, R5 ;  /* 0x0000001209057223 */ /* 0x000fca0000000005 */
[----:B------:R-:W-:Y:S01]  /*0520*/  STG.E.128 desc[UR4][R2.64], R4 ;  /* 0x0000000402007986 */ /* 0x000fe2000c101d04 */
[----:B------:R-:W-:Y:S05]  /*0530*/  EXIT ;  /* 0x000000000000794d */ /* 0x000fea0003800000 */
.L_x_0:
[----:B------:R-:W-:-:S00]  /*0540*/  BRA `(.L_x_0) ;  /* 0xfffffffc00fc7947 */ /* 0x000fc0000383ffff */
[----:B------:R-:W-:-:S00]  /*0550*/  NOP ;  /* 0x0000000000007918 */ /* 0x000fc00000000000 */
        /* <DEDUP_REMOVED lines=10> */
.L_x_1:


//--------------------- .nv.global.init           --------------------------
	.section	.nv.global.init,"aw",@progbits
.nv.global.init:
	.type		_$_str,@object
	.size		_$_str,(_$_str_$_2 - _$_str)
_$_str:
        /*0000*/ 	.byte	0x5f, 0x5f, 0x43, 0x55, 0x44, 0x41, 0x5f, 0x46, 0x54, 0x5a, 0x00
	.type		_$_str_$_2,@object
	.size		_$_str_$_2,(.L_1 - _$_str_$_2)
_$_str_$_2:
        /*000b*/ 	.byte	0x5f, 0x5f, 0x43, 0x55, 0x44, 0x41, 0x5f, 0x50, 0x52, 0x45, 0x43, 0x5f, 0x53, 0x51, 0x52, 0x54
        /*001b*/ 	.byte	0x00
.L_1:


//--------------------- .nv.constant0.triton_poi_fused__native_batch_norm_legit_no_training_4 --------------------------
	.section	.nv.constant0.triton_poi_fused__native_batch_norm_legit_no_training_4,"a",@progbits
	.sectionflags	@""
	.align	4
.nv.constant0.triton_poi_fused__native_batch_norm_legit_no_training_4:
	.zero		580
